//
// Generated by NVIDIA NVVM Compiler
//
// Compiler Build ID: CL-36424714
// Cuda compilation tools, release 13.0, V13.0.88
// Based on NVVM 20.0.0
//

.version 9.0
.target sm_100
.address_size 64

	// .globl	run
.global .align 8 .f64 lim0;
.global .align 8 .f64 phi1;
.global .align 8 .f64 R;
.global .align 8 .f64 k0;
.global .align 8 .f64 dimo;
.global .align 8 .f64 dimp;
.global .align 8 .f64 dims;
.global .align 8 .f64 dimt;
.global .align 8 .f64 ups;

.visible .entry run(
	.param .u64 .ptr .align 1 run_param_0,
	.param .u64 .ptr .align 1 run_param_1,
	.param .u64 .ptr .align 1 run_param_2,
	.param .u64 .ptr .align 1 run_param_3,
	.param .u64 .ptr .align 1 run_param_4,
	.param .u64 .ptr .align 1 run_param_5
)
{


	ret;

}


// ===== COMPILED SASS (sm_100) =====

	.target	sm_100

	.elftype	@"ET_EXEC"


//--------------------- .note.nv.tkinfo           --------------------------
	.section	.note.nv.tkinfo,"",@"SHT_NOTE"
	.sectionflags	@"SHF_NOTE_NV_TKINFO"
	.tkinfo
        /*0018*/ 	.word	0x00000002
        /*0030*/ 	.string	""
        /*0030*/ 	.string	"ptxas"
        /*0030*/ 	.string	"Cuda compilation tools, release 13.0, V13.0.88"
        /*0030*/ 	.string	"Build cuda_13.0.r13.0/compiler.36424714_0"
        /*0030*/ 	.string	"-arch sm_100 -m 64 "



//--------------------- .note.nv.cuinfo           --------------------------
	.section	.note.nv.cuinfo,"",@"SHT_NOTE"
	.sectionflags	@"SHF_NOTE_NV_CUINFO"
        /*0018*/ 	.short	0x0002
        /*001a*/ 	.short	0x0064
        /*001c*/ 	.short	0x0082
	.zero		2


//--------------------- .nv.info                  --------------------------
	.section	.nv.info,"",@"SHT_CUDA_INFO"
	.align	4


	//----- nvinfo : EIATTR_REGCOUNT
	.align		4
        /*0000*/ 	.byte	0x04, 0x2f
        /*0002*/ 	.short	(.L_10 - .L_9)
	.align		4
.L_9:
        /*0004*/ 	.word	index@(run)
        /*0008*/ 	.word	0x00000004


	//----- nvinfo : EIATTR_FRAME_SIZE
	.align		4
.L_10:
        /*000c*/ 	.byte	0x04, 0x11
        /*000e*/ 	.short	(.L_12 - .L_11)
	.align		4
.L_11:
        /*0010*/ 	.word	index@(run)
        /*0014*/ 	.word	0x00000000


	//----- nvinfo : EIATTR_MIN_STACK_SIZE
	.align		4
.L_12:
        /*0018*/ 	.byte	0x04, 0x12
        /*001a*/ 	.short	(.L_14 - .L_13)
	.align		4
.L_13:
        /*001c*/ 	.word	index@(run)
        /*0020*/ 	.word	0x00000000
.L_14:


//--------------------- .nv.compat                --------------------------
	.section	.nv.compat,"",@"SHT_CUDA_COMPAT_INFO"
	.align	4
        /*0000*/ 	.byte	0x02, 0x09, 0x00, 0x00, 0x02, 0x02, 0x01, 0x00, 0x02, 0x05, 0x05, 0x00, 0x03, 0x07, 0x01, 0x01
        /*0010*/ 	.byte	0x02, 0x03, 0x00, 0x00, 0x02, 0x06, 0x01, 0x00, 0x04, 0x0b, 0x08, 0x00, 0x09, 0x00, 0x00, 0x00
        /*0020*/ 	.byte	0x00, 0x00, 0x00, 0x00


//--------------------- .nv.info.run              --------------------------
	.section	.nv.info.run,"",@"SHT_CUDA_INFO"
	.sectionflags	@""
	.align	4


	//----- nvinfo : EIATTR_CUDA_API_VERSION
	.align		4
        /*0000*/ 	.byte	0x04, 0x37
        /*0002*/ 	.short	(.L_16 - .L_15)
.L_15:
        /*0004*/ 	.word	0x00000082


	//----- nvinfo : EIATTR_KPARAM_INFO
	.align		4
.L_16:
        /*0008*/ 	.byte	0x04, 0x17
        /*000a*/ 	.short	(.L_18 - .L_17)
.L_17:
        /*000c*/ 	.word	0x00000000
        /*0010*/ 	.short	0x0005
        /*0012*/ 	.short	0x0028
        /*0014*/ 	.byte	0x00, 0xf5, 0x21, 0x00


	//----- nvinfo : EIATTR_KPARAM_INFO
	.align		4
.L_18:
        /*0018*/ 	.byte	0x04, 0x17
        /*001a*/ 	.short	(.L_20 - .L_19)
.L_19:
        /*001c*/ 	.word	0x00000000
        /*0020*/ 	.short	0x0004
        /*0022*/ 	.short	0x0020
        /*0024*/ 	.byte	0x00, 0xf5, 0x21, 0x00


	//----- nvinfo : EIATTR_KPARAM_INFO
	.align		4
.L_20:
        /*0028*/ 	.byte	0x04, 0x17
        /*002a*/ 	.short	(.L_22 - .L_21)
.L_21:
        /*002c*/ 	.word	0x00000000
        /*0030*/ 	.short	0x0003
        /*0032*/ 	.short	0x0018
        /*0034*/ 	.byte	0x00, 0xf5, 0x21, 0x00


	//----- nvinfo : EIATTR_KPARAM_INFO
	.align		4
.L_22:
        /*0038*/ 	.byte	0x04, 0x17
        /*003a*/ 	.short	(.L_24 - .L_23)
.L_23:
        /*003c*/ 	.word	0x00000000
        /*0040*/ 	.short	0x0002
        /*0042*/ 	.short	0x0010
        /*0044*/ 	.byte	0x00, 0xf5, 0x21, 0x00


	//----- nvinfo : EIATTR_KPARAM_INFO
	.align		4
.L_24:
        /*0048*/ 	.byte	0x04, 0x17
        /*004a*/ 	.short	(.L_26 - .L_25)
.L_25:
        /*004c*/ 	.word	0x00000000
        /*0050*/ 	.short	0x0001
        /*0052*/ 	.short	0x0008
        /*0054*/ 	.byte	0x00, 0xf5, 0x21, 0x00


	//----- nvinfo : EIATTR_KPARAM_INFO
	.align		4
.L_26:
        /*0058*/ 	.byte	0x04, 0x17
        /*005a*/ 	.short	(.L_28 - .L_27)
.L_27:
        /*005c*/ 	.word	0x00000000
        /*0060*/ 	.short	0x0000
        /*0062*/ 	.short	0x0000
        /*0064*/ 	.byte	0x00, 0xf5, 0x21, 0x00


	//----- nvinfo : EIATTR_SPARSE_MMA_MASK
	.align		4
.L_28:
        /*0068*/ 	.byte	0x03, 0x50
        /*006a*/ 	.short	0x0000


	//----- nvinfo : EIATTR_MAXREG_COUNT
	.align		4
        /*006c*/ 	.byte	0x03, 0x1b
        /*006e*/ 	.short	0x00ff


	//----- nvinfo : EIATTR_MERCURY_ISA_VERSION
	.align		4
        /*0070*/ 	.byte	0x03, 0x5f
        /*0072*/ 	.short	0x0101


	//----- nvinfo : EIATTR_VRC_CTA_INIT_COUNT
	.align		4
        /*0074*/ 	.byte	0x02, 0x4a
	.zero		1
	.zero		1


	//----- nvinfo : EIATTR_EXIT_INSTR_OFFSETS
	.align		4
        /*0078*/ 	.byte	0x04, 0x1c
        /*007a*/ 	.short	(.L_30 - .L_29)


	//   ....[0]....
.L_29:
        /*007c*/ 	.word	0x00000010


	//----- nvinfo : EIATTR_CBANK_PARAM_SIZE
	.align		4
.L_30:
        /*0080*/ 	.byte	0x03, 0x19
        /*0082*/ 	.short	0x0030


	//----- nvinfo : EIATTR_PARAM_CBANK
	.align		4
        /*0084*/ 	.byte	0x04, 0x0a
        /*0086*/ 	.short	(.L_32 - .L_31)
	.align		4
.L_31:
        /*0088*/ 	.word	index@(.nv.constant0.run)
        /*008c*/ 	.short	0x0380
        /*008e*/ 	.short	0x0030


	//----- nvinfo : EIATTR_SW_WAR
	.align		4
.L_32:
        /*0090*/ 	.byte	0x04, 0x36
        /*0092*/ 	.short	(.L_34 - .L_33)
.L_33:
        /*0094*/ 	.word	0x00000008
.L_34:


//--------------------- .nv.callgraph             --------------------------
	.section	.nv.callgraph,"",@"SHT_CUDA_CALLGRAPH"
	.align	4
	.sectionentsize	8
	.align		4
        /*0000*/ 	.word	0x00000000
	.align		4
        /*0004*/ 	.word	0xffffffff
	.align		4
        /*0008*/ 	.word	0x00000000
	.align		4
        /*000c*/ 	.word	0xfffffffe
	.align		4
        /*0010*/ 	.word	0x00000000
	.align		4
        /*0014*/ 	.word	0xfffffffd
	.align		4
        /*0018*/ 	.word	0x00000000
	.align		4
        /*001c*/ 	.word	0xfffffffc


//--------------------- .nv.constant4             --------------------------
	.section	.nv.constant4,"a",@progbits
	.align	8
	.align		8
.nv.constant4:
        /*0000*/ 	.dword	lim0
	.align		8
        /*0008*/ 	.dword	phi1
	.align		8
        /*0010*/ 	.dword	R
	.align		8
        /*0018*/ 	.dword	k0
	.align		8
        /*0020*/ 	.dword	dimo
	.align		8
        /*0028*/ 	.dword	dimp
	.align		8
        /*0030*/ 	.dword	dims
	.align		8
        /*0038*/ 	.dword	dimt
	.align		8
        /*0040*/ 	.dword	ups


//--------------------- .text.run                 --------------------------
	.section	.text.run,"ax",@progbits
	.align	128
        .global         run
        .type           run,@function
        .size           run,(.L_x_1 - run)
        .other          run,@"STO_CUDA_ENTRY STV_DEFAULT"
run:
.text.run:
[----:B------:R-:W-:Y:S01]  /*0000*/  LDC R1, c[0x0][0x37c] ;  /* 0x0000df00ff017b82 */ /* 0x000fe20000000800 */
[----:B------:R-:W-:Y:S05]  /*0010*/  EXIT ;  /* 0x000000000000794d */ /* 0x000fea0003800000 */
.L_x_0:
[----:B------:R-:W-:-:S00]  /*0020*/  BRA `(.L_x_0) ;  /* 0xfffffffc00fc7947 */ /* 0x000fc0000383ffff */
[----:B------:R-:W-:-:S00]  /*0030*/  NOP ;  /* 0x0000000000007918 */ /* 0x000fc00000000000 */
        /* <DEDUP_REMOVED lines=12> */
.L_x_1:


//--------------------- .nv.shared.reserved.0     --------------------------
	.section	.nv.shared.reserved.0,"aw",@nobits
	.weak		__nv_reservedSMEM_offset_0_alias
	.size		__nv_reservedSMEM_offset_0_alias, 0, 64
	.other		__nv_reservedSMEM_offset_0_alias,@"STO_CUDA_RESERVED_SHARED STV_DEFAULT"
__nv_reservedSMEM_offset_0_alias:
	.zero		0
	.zero		64


//--------------------- .nv.global                --------------------------
	.section	.nv.global,"aw",@nobits
	.align	8
.nv.global:
	.type		ups,@object
	.size		ups,(lim0 - ups)
ups:
	.zero		8
	.type		lim0,@object
	.size		lim0,(dimo - lim0)
lim0:
	.zero		8
	.type		dimo,@object
	.size		dimo,(R - dimo)
dimo:
	.zero		8
	.type		R,@object
	.size		R,(dims - R)
R:
	.zero		8
	.type		dims,@object
	.size		dims,(k0 - dims)
dims:
	.zero		8
	.type		k0,@object
	.size		k0,(dimt - k0)
k0:
	.zero		8
	.type		dimt,@object
	.size		dimt,(phi1 - dimt)
dimt:
	.zero		8
	.type		phi1,@object
	.size		phi1,(dimp - phi1)
phi1:
	.zero		8
	.type		dimp,@object
	.size		dimp,(.L_5 - dimp)
dimp:
	.zero		8
.L_5:


//--------------------- .nv.constant0.run         --------------------------
	.section	.nv.constant0.run,"a",@progbits
	.sectionflags	@""
	.align	4
.nv.constant0.run:
	.zero		944


//--------------------- SYMBOLS --------------------------

	.type		.nv.reservedSmem.offset0,@object
	.size		.nv.reservedSmem.offset0,0x4
